//
// Generated by NVIDIA NVVM Compiler
//
// Compiler Build ID: CL-36424714
// Cuda compilation tools, release 13.0, V13.0.88
// Based on NVVM 20.0.0
//

.version 9.0
.target sm_100
.address_size 64

	// .globl	_Z7kernel1v
// _ZZ7kernel1vE1A has been demoted
// _ZZ7kernel2vE1A has been demoted

.visible .entry _Z7kernel1v()
{
	.reg .pred 	%p<10>;
	.reg .b32 	%r<14>;
	.reg .b32 	%f<28>;
	// demoted variable
	.shared .align 4 .b8 _ZZ7kernel1vE1A[2048];
	mov.u32 	%r1, %tid.x;
	shl.b32 	%r3, %r1, 2;
	mov.u32 	%r4, _ZZ7kernel1vE1A;
	add.s32 	%r2, %r4, %r3;
	bar.sync 	0;
	and.b32  	%r5, %r1, 1;
	setp.eq.b32 	%p1, %r5, 1;
	@%p1 bra 	$L__BB0_2;
	ld.shared.f32 	%f1, [%r2+4];
	ld.shared.f32 	%f2, [%r2];
	add.f32 	%f3, %f1, %f2;
	st.shared.f32 	[%r2], %f3;
$L__BB0_2:
	bar.sync 	0;
	and.b32  	%r6, %r1, 3;
	setp.ne.s32 	%p2, %r6, 0;
	@%p2 bra 	$L__BB0_4;
	ld.shared.f32 	%f4, [%r2+8];
	ld.shared.f32 	%f5, [%r2];
	add.f32 	%f6, %f4, %f5;
	st.shared.f32 	[%r2], %f6;
$L__BB0_4:
	bar.sync 	0;
	and.b32  	%r7, %r1, 7;
	setp.ne.s32 	%p3, %r7, 0;
	@%p3 bra 	$L__BB0_6;
	ld.shared.f32 	%f7, [%r2+16];
	ld.shared.f32 	%f8, [%r2];
	add.f32 	%f9, %f7, %f8;
	st.shared.f32 	[%r2], %f9;
$L__BB0_6:
	bar.sync 	0;
	and.b32  	%r8, %r1, 15;
	setp.ne.s32 	%p4, %r8, 0;
	@%p4 bra 	$L__BB0_8;
	ld.shared.f32 	%f10, [%r2+32];
	ld.shared.f32 	%f11, [%r2];
	add.f32 	%f12, %f10, %f11;
	st.shared.f32 	[%r2], %f12;
$L__BB0_8:
	bar.sync 	0;
	and.b32  	%r9, %r1, 31;
	setp.ne.s32 	%p5, %r9, 0;
	@%p5 bra 	$L__BB0_10;
	ld.shared.f32 	%f13, [%r2+64];
	ld.shared.f32 	%f14, [%r2];
	add.f32 	%f15, %f13, %f14;
	st.shared.f32 	[%r2], %f15;
$L__BB0_10:
	bar.sync 	0;
	and.b32  	%r10, %r1, 63;
	setp.ne.s32 	%p6, %r10, 0;
	@%p6 bra 	$L__BB0_12;
	ld.shared.f32 	%f16, [%r2+128];
	ld.shared.f32 	%f17, [%r2];
	add.f32 	%f18, %f16, %f17;
	st.shared.f32 	[%r2], %f18;
$L__BB0_12:
	bar.sync 	0;
	and.b32  	%r11, %r1, 127;
	setp.ne.s32 	%p7, %r11, 0;
	@%p7 bra 	$L__BB0_14;
	ld.shared.f32 	%f19, [%r2+256];
	ld.shared.f32 	%f20, [%r2];
	add.f32 	%f21, %f19, %f20;
	st.shared.f32 	[%r2], %f21;
$L__BB0_14:
	bar.sync 	0;
	and.b32  	%r12, %r1, 255;
	setp.ne.s32 	%p8, %r12, 0;
	@%p8 bra 	$L__BB0_16;
	ld.shared.f32 	%f22, [%r2+512];
	ld.shared.f32 	%f23, [%r2];
	add.f32 	%f24, %f22, %f23;
	st.shared.f32 	[%r2], %f24;
$L__BB0_16:
	bar.sync 	0;
	and.b32  	%r13, %r1, 511;
	setp.ne.s32 	%p9, %r13, 0;
	@%p9 bra 	$L__BB0_18;
	ld.shared.f32 	%f25, [%r2+1024];
	ld.shared.f32 	%f26, [%r2];
	add.f32 	%f27, %f25, %f26;
	st.shared.f32 	[%r2], %f27;
$L__BB0_18:
	ret;

}
	// .globl	_Z7kernel2v
.visible .entry _Z7kernel2v()
{
	.reg .pred 	%p<11>;
	.reg .b32 	%r<5>;
	.reg .b32 	%f<31>;
	// demoted variable
	.shared .align 4 .b8 _ZZ7kernel2vE1A[2048];
	mov.u32 	%r1, %tid.x;
	shl.b32 	%r3, %r1, 2;
	mov.u32 	%r4, _ZZ7kernel2vE1A;
	add.s32 	%r2, %r4, %r3;
	bar.sync 	0;
	setp.gt.u32 	%p1, %r1, 511;
	@%p1 bra 	$L__BB1_2;
	ld.shared.f32 	%f1, [%r2+2048];
	ld.shared.f32 	%f2, [%r2];
	add.f32 	%f3, %f1, %f2;
	st.shared.f32 	[%r2], %f3;
$L__BB1_2:
	bar.sync 	0;
	setp.gt.u32 	%p2, %r1, 255;
	@%p2 bra 	$L__BB1_4;
	ld.shared.f32 	%f4, [%r2+1024];
	ld.shared.f32 	%f5, [%r2];
	add.f32 	%f6, %f4, %f5;
	st.shared.f32 	[%r2], %f6;
$L__BB1_4:
	bar.sync 	0;
	setp.gt.u32 	%p3, %r1, 127;
	@%p3 bra 	$L__BB1_6;
	ld.shared.f32 	%f7, [%r2+512];
	ld.shared.f32 	%f8, [%r2];
	add.f32 	%f9, %f7, %f8;
	st.shared.f32 	[%r2], %f9;
$L__BB1_6:
	bar.sync 	0;
	setp.gt.u32 	%p4, %r1, 63;
	@%p4 bra 	$L__BB1_8;
	ld.shared.f32 	%f10, [%r2+256];
	ld.shared.f32 	%f11, [%r2];
	add.f32 	%f12, %f10, %f11;
	st.shared.f32 	[%r2], %f12;
$L__BB1_8:
	bar.sync 	0;
	setp.gt.u32 	%p5, %r1, 31;
	@%p5 bra 	$L__BB1_10;
	ld.shared.f32 	%f13, [%r2+128];
	ld.shared.f32 	%f14, [%r2];
	add.f32 	%f15, %f13, %f14;
	st.shared.f32 	[%r2], %f15;
$L__BB1_10:
	bar.sync 	0;
	setp.gt.u32 	%p6, %r1, 15;
	@%p6 bra 	$L__BB1_12;
	ld.shared.f32 	%f16, [%r2+64];
	ld.shared.f32 	%f17, [%r2];
	add.f32 	%f18, %f16, %f17;
	st.shared.f32 	[%r2], %f18;
$L__BB1_12:
	bar.sync 	0;
	setp.gt.u32 	%p7, %r1, 7;
	@%p7 bra 	$L__BB1_14;
	ld.shared.f32 	%f19, [%r2+32];
	ld.shared.f32 	%f20, [%r2];
	add.f32 	%f21, %f19, %f20;
	st.shared.f32 	[%r2], %f21;
$L__BB1_14:
	bar.sync 	0;
	setp.gt.u32 	%p8, %r1, 3;
	@%p8 bra 	$L__BB1_16;
	ld.shared.f32 	%f22, [%r2+16];
	ld.shared.f32 	%f23, [%r2];
	add.f32 	%f24, %f22, %f23;
	st.shared.f32 	[%r2], %f24;
$L__BB1_16:
	bar.sync 	0;
	setp.gt.u32 	%p9, %r1, 1;
	@%p9 bra 	$L__BB1_18;
	ld.shared.f32 	%f25, [%r2+8];
	ld.shared.f32 	%f26, [%r2];
	add.f32 	%f27, %f25, %f26;
	st.shared.f32 	[%r2], %f27;
$L__BB1_18:
	bar.sync 	0;
	setp.ne.s32 	%p10, %r1, 0;
	@%p10 bra 	$L__BB1_20;
	ld.shared.f32 	%f28, [_ZZ7kernel2vE1A+4];
	ld.shared.f32 	%f29, [%r2];
	add.f32 	%f30, %f28, %f29;
	st.shared.f32 	[%r2], %f30;
$L__BB1_20:
	ret;

}


// ===== COMPILED SASS (sm_100) =====

	.target	sm_100

	.elftype	@"ET_EXEC"


//--------------------- .note.nv.tkinfo           --------------------------
	.section	.note.nv.tkinfo,"",@"SHT_NOTE"
	.sectionflags	@"SHF_NOTE_NV_TKINFO"
	.tkinfo
        /*0018*/ 	.word	0x00000002
        /*0030*/ 	.string	""
        /*0030*/ 	.string	"ptxas"
        /*0030*/ 	.string	"Cuda compilation tools, release 13.0, V13.0.88"
        /*0030*/ 	.string	"Build cuda_13.0.r13.0/compiler.36424714_0"
        /*0030*/ 	.string	"-arch sm_100 -m 64 "



//--------------------- .note.nv.cuinfo           --------------------------
	.section	.note.nv.cuinfo,"",@"SHT_NOTE"
	.sectionflags	@"SHF_NOTE_NV_CUINFO"
        /*0018*/ 	.short	0x0002
        /*001a*/ 	.short	0x0064
        /*001c*/ 	.short	0x0082
	.zero		2


//--------------------- .nv.info                  --------------------------
	.section	.nv.info,"",@"SHT_CUDA_INFO"
	.align	4


	//----- nvinfo : EIATTR_REGCOUNT
	.align		4
        /*0000*/ 	.byte	0x04, 0x2f
        /*0002*/ 	.short	(.L_1 - .L_0)
	.align		4
.L_0:
        /*0004*/ 	.word	index@(_Z7kernel1v)
        /*0008*/ 	.word	0x0000000a


	//----- nvinfo : EIATTR_FRAME_SIZE
	.align		4
.L_1:
        /*000c*/ 	.byte	0x04, 0x11
        /*000e*/ 	.short	(.L_3 - .L_2)
	.align		4
.L_2:
        /*0010*/ 	.word	index@(_Z7kernel1v)
        /*0014*/ 	.word	0x00000000


	//----- nvinfo : EIATTR_REGCOUNT
	.align		4
.L_3:
        /*0018*/ 	.byte	0x04, 0x2f
        /*001a*/ 	.short	(.L_5 - .L_4)
	.align		4
.L_4:
        /*001c*/ 	.word	index@(_Z7kernel2v)
        /*0020*/ 	.word	0x0000000a


	//----- nvinfo : EIATTR_FRAME_SIZE
	.align		4
.L_5:
        /*0024*/ 	.byte	0x04, 0x11
        /*0026*/ 	.short	(.L_7 - .L_6)
	.align		4
.L_6:
        /*0028*/ 	.word	index@(_Z7kernel2v)
        /*002c*/ 	.word	0x00000000


	//----- nvinfo : EIATTR_MIN_STACK_SIZE
	.align		4
.L_7:
        /*0030*/ 	.byte	0x04, 0x12
        /*0032*/ 	.short	(.L_9 - .L_8)
	.align		4
.L_8:
        /*0034*/ 	.word	index@(_Z7kernel2v)
        /*0038*/ 	.word	0x00000000


	//----- nvinfo : EIATTR_MIN_STACK_SIZE
	.align		4
.L_9:
        /*003c*/ 	.byte	0x04, 0x12
        /*003e*/ 	.short	(.L_11 - .L_10)
	.align		4
.L_10:
        /*0040*/ 	.word	index@(_Z7kernel1v)
        /*0044*/ 	.word	0x00000000
.L_11:


//--------------------- .nv.compat                --------------------------
	.section	.nv.compat,"",@"SHT_CUDA_COMPAT_INFO"
	.align	4
        /*0000*/ 	.byte	0x02, 0x09, 0x00, 0x00, 0x02, 0x02, 0x01, 0x00, 0x02, 0x05, 0x05, 0x00, 0x03, 0x07, 0x01, 0x01
        /*0010*/ 	.byte	0x02, 0x03, 0x00, 0x00, 0x02, 0x06, 0x01, 0x00, 0x04, 0x0b, 0x08, 0x00, 0x09, 0x00, 0x00, 0x00
        /*0020*/ 	.byte	0x00, 0x00, 0x00, 0x00


//--------------------- .nv.info._Z7kernel2v      --------------------------
	.section	.nv.info._Z7kernel2v,"",@"SHT_CUDA_INFO"
	.sectionflags	@""
	.align	4


	//----- nvinfo : EIATTR_CUDA_API_VERSION
	.align		4
        /*0000*/ 	.byte	0x04, 0x37
        /*0002*/ 	.short	(.L_13 - .L_12)
.L_12:
        /*0004*/ 	.word	0x00000082


	//----- nvinfo : EIATTR_SPARSE_MMA_MASK
	.align		4
.L_13:
        /*0008*/ 	.byte	0x03, 0x50
        /*000a*/ 	.short	0x0000


	//----- nvinfo : EIATTR_MAXREG_COUNT
	.align		4
        /*000c*/ 	.byte	0x03, 0x1b
        /*000e*/ 	.short	0x00ff


	//----- nvinfo : EIATTR_NUM_BARRIERS
	.align		4
        /*0010*/ 	.byte	0x02, 0x4c
        /*0012*/ 	.byte	0x01
	.zero		1


	//----- nvinfo : EIATTR_MERCURY_ISA_VERSION
	.align		4
        /*0014*/ 	.byte	0x03, 0x5f
        /*0016*/ 	.short	0x0101


	//----- nvinfo : EIATTR_VRC_CTA_INIT_COUNT
	.align		4
        /*0018*/ 	.byte	0x02, 0x4a
	.zero		1
	.zero		1


	//----- nvinfo : EIATTR_EXIT_INSTR_OFFSETS
	.align		4
        /*001c*/ 	.byte	0x04, 0x1c
        /*001e*/ 	.short	(.L_15 - .L_14)


	//   ....[0]....
.L_14:
        /*0020*/ 	.word	0x000003e0


	//   ....[1]....
        /*0024*/ 	.word	0x00000430


	//----- nvinfo : EIATTR_SW_WAR
	.align		4
.L_15:
        /*0028*/ 	.byte	0x04, 0x36
        /*002a*/ 	.short	(.L_17 - .L_16)
.L_16:
        /*002c*/ 	.word	0x00000008
.L_17:


//--------------------- .nv.info._Z7kernel1v      --------------------------
	.section	.nv.info._Z7kernel1v,"",@"SHT_CUDA_INFO"
	.sectionflags	@""
	.align	4


	//----- nvinfo : EIATTR_CUDA_API_VERSION
	.align		4
        /*0000*/ 	.byte	0x04, 0x37
        /*0002*/ 	.short	(.L_19 - .L_18)
.L_18:
        /*0004*/ 	.word	0x00000082


	//----- nvinfo : EIATTR_SPARSE_MMA_MASK
	.align		4
.L_19:
        /*0008*/ 	.byte	0x03, 0x50
        /*000a*/ 	.short	0x0000


	//----- nvinfo : EIATTR_MAXREG_COUNT
	.align		4
        /*000c*/ 	.byte	0x03, 0x1b
        /*000e*/ 	.short	0x00ff


	//----- nvinfo : EIATTR_NUM_BARRIERS
	.align		4
        /*0010*/ 	.byte	0x02, 0x4c
        /*0012*/ 	.byte	0x01
	.zero		1


	//----- nvinfo : EIATTR_MERCURY_ISA_VERSION
	.align		4
        /*0014*/ 	.byte	0x03, 0x5f
        /*0016*/ 	.short	0x0101


	//----- nvinfo : EIATTR_VRC_CTA_INIT_COUNT
	.align		4
        /*0018*/ 	.byte	0x02, 0x4a
	.zero		1
	.zero		1


	//----- nvinfo : EIATTR_EXIT_INSTR_OFFSETS
	.align		4
        /*001c*/ 	.byte	0x04, 0x1c
        /*001e*/ 	.short	(.L_21 - .L_20)


	//   ....[0]....
.L_20:
        /*0020*/ 	.word	0x00000390


	//   ....[1]....
        /*0024*/ 	.word	0x000003e0


	//----- nvinfo : EIATTR_SW_WAR
	.align		4
.L_21:
        /*0028*/ 	.byte	0x04, 0x36
        /*002a*/ 	.short	(.L_23 - .L_22)
.L_22:
        /*002c*/ 	.word	0x00000008
.L_23:


//--------------------- .nv.callgraph             --------------------------
	.section	.nv.callgraph,"",@"SHT_CUDA_CALLGRAPH"
	.align	4
	.sectionentsize	8
	.align		4
        /*0000*/ 	.word	0x00000000
	.align		4
        /*0004*/ 	.word	0xffffffff
	.align		4
        /*0008*/ 	.word	0x00000000
	.align		4
        /*000c*/ 	.word	0xfffffffe
	.align		4
        /*0010*/ 	.word	0x00000000
	.align		4
        /*0014*/ 	.word	0xfffffffd
	.align		4
        /*0018*/ 	.word	0x00000000
	.align		4
        /*001c*/ 	.word	0xfffffffc


//--------------------- .text._Z7kernel2v         --------------------------
	.section	.text._Z7kernel2v,"ax",@progbits
	.align	128
        .global         _Z7kernel2v
        .type           _Z7kernel2v,@function
        .size           _Z7kernel2v,(.L_x_2 - _Z7kernel2v)
        .other          _Z7kernel2v,@"STO_CUDA_ENTRY STV_DEFAULT"
_Z7kernel2v:
.text._Z7kernel2v:
[----:B------:R-:W-:Y:S01]  /*0000*/  LDC R1, c[0x0][0x37c] ;  /* 0x0000df00ff017b82 */ /* 0x000fe20000000800 */
[----:B------:R-:W0:Y:S07]  /*0010*/  S2R R4, SR_TID.X ;  /* 0x0000000000047919 */ /* 0x000e2e0000002100 */
[----:B------:R-:W1:Y:S01]  /*0020*/  S2UR UR5, SR_CgaCtaId ;  /* 0x00000000000579c3 */ /* 0x000e620000008800 */
[----:B------:R-:W-:-:S07]  /*0030*/  UMOV UR4, 0x400 ;  /* 0x0000040000047882 */ /* 0x000fce0000000000 */
[----:B------:R-:W-:Y:S01]  /*0040*/  BAR.SYNC.DEFER_BLOCKING 0x0 ;  /* 0x0000000000007b1d */ /* 0x000fe20000010000 */
[----:B-1----:R-:W-:Y:S01]  /*0050*/  ULEA UR4, UR5, UR4, 0x18 ;  /* 0x0000000405047291 */ /* 0x002fe2000f8ec0ff */
[----:B0-----:R-:W-:-:S05]  /*0060*/  ISETP.GT.U32.AND P0, PT, R4, 0x1ff, PT ;  /* 0x000001ff0400780c */ /* 0x001fca0003f04070 */
[C---:B------:R-:W-:Y:S02]  /*0070*/  LEA R0, R4.reuse, UR4, 0x2 ;  /* 0x0000000404007c11 */ /* 0x040fe4000f8e10ff */
[----:B------:R-:W-:-:S06]  /*0080*/  ISETP.GT.U32.AND P1, PT, R4, 0xff, PT ;  /* 0x000000ff0400780c */ /* 0x000fcc0003f24070 */
[----:B------:R-:W-:Y:S04]  /*0090*/  @!P0 LDS R2, [R0+0x800] ;  /* 0x0008000000028984 */ /* 0x000fe80000000800 */
[----:B------:R-:W0:Y:S02]  /*00a0*/  @!P0 LDS R3, [R0] ;  /* 0x0000000000038984 */ /* 0x000e240000000800 */
[----:B0-----:R-:W-:-:S05]  /*00b0*/  @!P0 FADD R3, R2, R3 ;  /* 0x0000000302038221 */ /* 0x001fca0000000000 */
[----:B------:R-:W-:Y:S01]  /*00c0*/  @!P0 STS [R0], R3 ;  /* 0x0000000300008388 */ /* 0x000fe20000000800 */
[----:B------:R-:W-:Y:S01]  /*00d0*/  BAR.SYNC.DEFER_BLOCKING 0x0 ;  /* 0x0000000000007b1d */ /* 0x000fe20000010000 */
[----:B------:R-:W-:-:S05]  /*00e0*/  ISETP.GT.U32.AND P0, PT, R4, 0x7f, PT ;  /* 0x0000007f0400780c */ /* 0x000fca0003f04070 */
        /* <DEDUP_REMOVED lines=41> */
[----:B------:R-:W-:-:S05]  /*0380*/  ISETP.NE.AND P1, PT, R4, RZ, PT ;  /* 0x000000ff0400720c */ /* 0x000fca0003f25270 */
[----:B------:R-:W-:Y:S04]  /*0390*/  @!P0 LDS R2, [R0+0x8] ;  /* 0x0000080000028984 */ /* 0x000fe80000000800 */
[----:B------:R-:W0:Y:S02]  /*03a0*/  @!P0 LDS R7, [R0] ;  /* 0x0000000000078984 */ /* 0x000e240000000800 */
[----:B0-----:R-:W-:-:S05]  /*03b0*/  @!P0 FADD R7, R2, R7 ;  /* 0x0000000702078221 */ /* 0x001fca0000000000 */
[----:B------:R0:W-:Y:S01]  /*03c0*/  @!P0 STS [R0], R7 ;  /* 0x0000000700008388 */ /* 0x0001e20000000800 */
[----:B------:R-:W-:Y:S06]  /*03d0*/  BAR.SYNC.DEFER_BLOCKING 0x0 ;  /* 0x0000000000007b1d */ /* 0x000fec0000010000 */
[----:B------:R-:W-:Y:S05]  /*03e0*/  @P1 EXIT ;  /* 0x000000000000194d */ /* 0x000fea0003800000 */
[----:B------:R-:W-:Y:S04]  /*03f0*/  LDS R2, [UR4+0x4] ;  /* 0x00000404ff027984 */ /* 0x000fe80008000800 */
[----:B------:R-:W1:Y:S02]  /*0400*/  LDS R3, [R0] ;  /* 0x0000000000037984 */ /* 0x000e640000000800 */
[----:B-1----:R-:W-:-:S05]  /*0410*/  FADD R3, R2, R3 ;  /* 0x0000000302037221 */ /* 0x002fca0000000000 */
[----:B------:R-:W-:Y:S01]  /*0420*/  STS [R0], R3 ;  /* 0x0000000300007388 */ /* 0x000fe20000000800 */
[----:B------:R-:W-:Y:S05]  /*0430*/  EXIT ;  /* 0x000000000000794d */ /* 0x000fea0003800000 */
.L_x_0:
[----:B------:R-:W-:-:S00]  /*0440*/  BRA `(.L_x_0) ;  /* 0xfffffffc00fc7947 */ /* 0x000fc0000383ffff */
[----:B------:R-:W-:-:S00]  /*0450*/  NOP ;  /* 0x0000000000007918 */ /* 0x000fc00000000000 */
        /* <DEDUP_REMOVED lines=10> */
.L_x_2:


//--------------------- .text._Z7kernel1v         --------------------------
	.section	.text._Z7kernel1v,"ax",@progbits
	.align	128
        .global         _Z7kernel1v
        .type           _Z7kernel1v,@function
        .size           _Z7kernel1v,(.L_x_3 - _Z7kernel1v)
        .other          _Z7kernel1v,@"STO_CUDA_ENTRY STV_DEFAULT"
_Z7kernel1v:
.text._Z7kernel1v:
[----:B------:R-:W-:Y:S01]  /*0000*/  LDC R1, c[0x0][0x37c] ;  /* 0x0000df00ff017b82 */ /* 0x000fe20000000800 */
[----:B------:R-:W0:Y:S07]  /*0010*/  S2R R4, SR_TID.X ;  /* 0x0000000000047919 */ /* 0x000e2e0000002100 */
[----:B------:R-:W1:Y:S01]  /*0020*/  S2UR UR5, SR_CgaCtaId ;  /* 0x00000000000579c3 */ /* 0x000e620000008800 */
[----:B------:R-:W-:-:S07]  /*0030*/  UMOV UR4, 0x400 ;  /* 0x0000040000047882 */ /* 0x000fce0000000000 */
[----:B------:R-:W-:Y:S01]  /*0040*/  BAR.SYNC.DEFER_BLOCKING 0x0 ;  /* 0x0000000000007b1d */ /* 0x000fe20000010000 */
[----:B-1----:R-:W-:Y:S01]  /*0050*/  ULEA UR4, UR5, UR4, 0x18 ;  /* 0x0000000405047291 */ /* 0x002fe2000f8ec0ff */
[C---:B0-----:R-:W-:Y:S02]  /*0060*/  LOP3.LUT R0, R4.reuse, 0x1, RZ, 0xc0, !PT ;  /* 0x0000000104007812 */ /* 0x041fe400078ec0ff */
[----:B------:R-:W-:Y:S02]  /*0070*/  LOP3.LUT P1, RZ, R4, 0x3, RZ, 0xc0, !PT ;  /* 0x0000000304ff7812 */ /* 0x000fe4000782c0ff */
[----:B------:R-:W-:Y:S02]  /*0080*/  ISETP.NE.U32.AND P0, PT, R0, 0x1, PT ;  /* 0x000000010000780c */ /* 0x000fe40003f05070 */
[----:B------:R-:W-:-:S11]  /*0090*/  LEA R0, R4, UR4, 0x2 ;  /* 0x0000000404007c11 */ /* 0x000fd6000f8e10ff */
[----:B------:R-:W-:Y:S04]  /*00a0*/  @P0 LDS R2, [R0+0x4] ;  /* 0x0000040000020984 */ /* 0x000fe80000000800 */
[----:B------:R-:W0:Y:S02]  /*00b0*/  @P0 LDS R3, [R0] ;  /* 0x0000000000030984 */ /* 0x000e240000000800 */
[----:B0-----:R-:W-:-:S05]  /*00c0*/  @P0 FADD R3, R2, R3 ;  /* 0x0000000302030221 */ /* 0x001fca0000000000 */
[----:B------:R-:W-:Y:S01]  /*00d0*/  @P0 STS [R0], R3 ;  /* 0x0000000300000388 */ /* 0x000fe20000000800 */
[----:B------:R-:W-:Y:S01]  /*00e0*/  BAR.SYNC.DEFER_BLOCKING 0x0 ;  /* 0x0000000000007b1d */ /* 0x000fe20000010000 */
[----:B------:R-:W-:-:S05]  /*00f0*/  LOP3.LUT P0, RZ, R4, 0x7, RZ, 0xc0, !PT ;  /* 0x0000000704ff7812 */ /* 0x000fca000780c0ff */
[----:B------:R-:W-:Y:S04]  /*0100*/  @!P1 LDS R2, [R0+0x8] ;  /* 0x0000080000029984 */ /* 0x000fe80000000800 */
[----:B------:R-:W0:Y:S02]  /*0110*/  @!P1 LDS R5, [R0] ;  /* 0x0000000000059984 */ /* 0x000e240000000800 */
[----:B0-----:R-:W-:-:S05]  /*0120*/  @!P1 FADD R5, R2, R5 ;  /* 0x0000000502059221 */ /* 0x001fca0000000000 */
[----:B------:R-:W-:Y:S01]  /*0130*/  @!P1 STS [R0], R5 ;  /* 0x0000000500009388 */ /* 0x000fe20000000800 */
        /* <DEDUP_REMOVED lines=35> */
[----:B------:R0:W-:Y:S01]  /*0370*/  @!P1 STS [R0], R5 ;  /* 0x0000000500009388 */ /* 0x0001e20000000800 */
[----:B------:R-:W-:Y:S06]  /*0380*/  BAR.SYNC.DEFER_BLOCKING 0x0 ;  /* 0x0000000000007b1d */ /* 0x000fec0000010000 */
[----:B------:R-:W-:Y:S05]  /*0390*/  @P0 EXIT ;  /* 0x000000000000094d */ /* 0x000fea0003800000 */
[----:B------:R-:W-:Y:S04]  /*03a0*/  LDS R2, [R0+0x400] ;  /* 0x0004000000027984 */ /* 0x000fe80000000800 */
[----:B------:R-:W1:Y:S02]  /*03b0*/  LDS R3, [R0] ;  /* 0x0000000000037984 */ /* 0x000e640000000800 */
[----:B-1----:R-:W-:-:S05]  /*03c0*/  FADD R3, R2, R3 ;  /* 0x0000000302037221 */ /* 0x002fca0000000000 */
[----:B------:R-:W-:Y:S01]  /*03d0*/  STS [R0], R3 ;  /* 0x0000000300007388 */ /* 0x000fe20000000800 */
[----:B------:R-:W-:Y:S05]  /*03e0*/  EXIT ;  /* 0x000000000000794d */ /* 0x000fea0003800000 */
.L_x_1:
        /* <DEDUP_REMOVED lines=9> */
.L_x_3:


//--------------------- .nv.shared._Z7kernel2v    --------------------------
	.section	.nv.shared._Z7kernel2v,"aw",@nobits
	.sectionflags	@""
	.align	4
.nv.shared._Z7kernel2v:
	.zero		3072


//--------------------- .nv.shared.reserved.0     --------------------------
	.section	.nv.shared.reserved.0,"aw",@nobits
	.weak		__nv_reservedSMEM_offset_0_alias
	.size		__nv_reservedSMEM_offset_0_alias, 0, 64
	.other		__nv_reservedSMEM_offset_0_alias,@"STO_CUDA_RESERVED_SHARED STV_DEFAULT"
__nv_reservedSMEM_offset_0_alias:
	.zero		0
	.zero		64


//--------------------- .nv.shared._Z7kernel1v    --------------------------
	.section	.nv.shared._Z7kernel1v,"aw",@nobits
	.sectionflags	@""
	.align	4
.nv.shared._Z7kernel1v:
	.zero		3072


//--------------------- .nv.constant0._Z7kernel2v --------------------------
	.section	.nv.constant0._Z7kernel2v,"a",@progbits
	.sectionflags	@""
	.align	4
.nv.constant0._Z7kernel2v:
	.zero		896


//--------------------- .nv.constant0._Z7kernel1v --------------------------
	.section	.nv.constant0._Z7kernel1v,"a",@progbits
	.sectionflags	@""
	.align	4
.nv.constant0._Z7kernel1v:
	.zero		896


//--------------------- SYMBOLS --------------------------

	.type		.nv.reservedSmem.offset0,@object
	.size		.nv.reservedSmem.offset0,0x4
	.type		.nv.reservedSmem.cap,@object
	.size		.nv.reservedSmem.cap,0x4
